//
// Generated by NVIDIA NVVM Compiler
//
// Compiler Build ID: CL-36424714
// Cuda compilation tools, release 13.0, V13.0.88
// Based on NVVM 20.0.0
//

.version 9.0
.target sm_100
.address_size 64

	// .globl	_Z18parallelCodeAndKeyP4dadoS0_ii

.visible .entry _Z18parallelCodeAndKeyP4dadoS0_ii(
	.param .u64 .ptr .align 1 _Z18parallelCodeAndKeyP4dadoS0_ii_param_0,
	.param .u64 .ptr .align 1 _Z18parallelCodeAndKeyP4dadoS0_ii_param_1,
	.param .u32 _Z18parallelCodeAndKeyP4dadoS0_ii_param_2,
	.param .u32 _Z18parallelCodeAndKeyP4dadoS0_ii_param_3
)
{
	.reg .pred 	%p<2>;
	.reg .b16 	%rs<51>;
	.reg .b32 	%r<9>;
	.reg .b64 	%rd<10>;

	mov.u32 	%r1, %ctaid.x;
	mov.u32 	%r2, %ntid.x;
	mov.u32 	%r3, %tid.x;
	mad.lo.s32 	%r4, %r1, %r2, %r3;
	setp.gt.s32 	%p1, %r4, 1026;
	@%p1 bra 	$L__BB0_2;
	ld.param.u64 	%rd9, [_Z18parallelCodeAndKeyP4dadoS0_ii_param_1];
	ld.param.u64 	%rd8, [_Z18parallelCodeAndKeyP4dadoS0_ii_param_0];
	cvta.to.global.u64 	%rd3, %rd8;
	cvta.to.global.u64 	%rd4, %rd9;
	mov.u32 	%r5, %ctaid.x;
	mov.u32 	%r6, %ntid.x;
	mov.u32 	%r7, %tid.x;
	mad.lo.s32 	%r8, %r5, %r6, %r7;
	mul.wide.s32 	%rd5, %r8, 50;
	add.s64 	%rd6, %rd4, %rd5;
	add.s64 	%rd7, %rd3, %rd5;
	ld.global.u8 	%rs1, [%rd7];
	ld.global.u8 	%rs2, [%rd7+1];
	ld.global.u8 	%rs3, [%rd7+2];
	ld.global.u8 	%rs4, [%rd7+3];
	ld.global.u8 	%rs5, [%rd7+4];
	ld.global.u8 	%rs6, [%rd7+5];
	ld.global.u8 	%rs7, [%rd7+6];
	ld.global.u8 	%rs8, [%rd7+7];
	ld.global.u8 	%rs9, [%rd7+8];
	ld.global.u8 	%rs10, [%rd7+9];
	ld.global.u8 	%rs11, [%rd7+10];
	ld.global.u8 	%rs12, [%rd7+11];
	ld.global.u8 	%rs13, [%rd7+12];
	ld.global.u8 	%rs14, [%rd7+13];
	ld.global.u8 	%rs15, [%rd7+14];
	ld.global.u8 	%rs16, [%rd7+15];
	ld.global.u8 	%rs17, [%rd7+16];
	ld.global.u8 	%rs18, [%rd7+17];
	ld.global.u8 	%rs19, [%rd7+18];
	ld.global.u8 	%rs20, [%rd7+19];
	ld.global.u8 	%rs21, [%rd7+20];
	ld.global.u8 	%rs22, [%rd7+21];
	ld.global.u8 	%rs23, [%rd7+22];
	ld.global.u8 	%rs24, [%rd7+23];
	ld.global.u8 	%rs25, [%rd7+24];
	ld.global.u8 	%rs26, [%rd7+25];
	ld.global.u8 	%rs27, [%rd7+26];
	ld.global.u8 	%rs28, [%rd7+27];
	ld.global.u8 	%rs29, [%rd7+28];
	ld.global.u8 	%rs30, [%rd7+29];
	ld.global.u8 	%rs31, [%rd7+30];
	ld.global.u8 	%rs32, [%rd7+31];
	ld.global.u8 	%rs33, [%rd7+32];
	ld.global.u8 	%rs34, [%rd7+33];
	ld.global.u8 	%rs35, [%rd7+34];
	ld.global.u8 	%rs36, [%rd7+35];
	ld.global.u8 	%rs37, [%rd7+36];
	ld.global.u8 	%rs38, [%rd7+37];
	ld.global.u8 	%rs39, [%rd7+38];
	ld.global.u8 	%rs40, [%rd7+39];
	ld.global.u8 	%rs41, [%rd7+40];
	ld.global.u8 	%rs42, [%rd7+41];
	ld.global.u8 	%rs43, [%rd7+42];
	ld.global.u8 	%rs44, [%rd7+43];
	ld.global.u8 	%rs45, [%rd7+44];
	ld.global.u8 	%rs46, [%rd7+45];
	ld.global.u8 	%rs47, [%rd7+46];
	ld.global.u8 	%rs48, [%rd7+47];
	ld.global.u8 	%rs49, [%rd7+48];
	ld.global.u8 	%rs50, [%rd7+49];
	st.global.u8 	[%rd6], %rs1;
	st.global.u8 	[%rd6+1], %rs2;
	st.global.u8 	[%rd6+2], %rs3;
	st.global.u8 	[%rd6+3], %rs4;
	st.global.u8 	[%rd6+4], %rs5;
	st.global.u8 	[%rd6+5], %rs6;
	st.global.u8 	[%rd6+6], %rs7;
	st.global.u8 	[%rd6+7], %rs8;
	st.global.u8 	[%rd6+8], %rs9;
	st.global.u8 	[%rd6+9], %rs10;
	st.global.u8 	[%rd6+10], %rs11;
	st.global.u8 	[%rd6+11], %rs12;
	st.global.u8 	[%rd6+12], %rs13;
	st.global.u8 	[%rd6+13], %rs14;
	st.global.u8 	[%rd6+14], %rs15;
	st.global.u8 	[%rd6+15], %rs16;
	st.global.u8 	[%rd6+16], %rs17;
	st.global.u8 	[%rd6+17], %rs18;
	st.global.u8 	[%rd6+18], %rs19;
	st.global.u8 	[%rd6+19], %rs20;
	st.global.u8 	[%rd6+20], %rs21;
	st.global.u8 	[%rd6+21], %rs22;
	st.global.u8 	[%rd6+22], %rs23;
	st.global.u8 	[%rd6+23], %rs24;
	st.global.u8 	[%rd6+24], %rs25;
	st.global.u8 	[%rd6+25], %rs26;
	st.global.u8 	[%rd6+26], %rs27;
	st.global.u8 	[%rd6+27], %rs28;
	st.global.u8 	[%rd6+28], %rs29;
	st.global.u8 	[%rd6+29], %rs30;
	st.global.u8 	[%rd6+30], %rs31;
	st.global.u8 	[%rd6+31], %rs32;
	st.global.u8 	[%rd6+32], %rs33;
	st.global.u8 	[%rd6+33], %rs34;
	st.global.u8 	[%rd6+34], %rs35;
	st.global.u8 	[%rd6+35], %rs36;
	st.global.u8 	[%rd6+36], %rs37;
	st.global.u8 	[%rd6+37], %rs38;
	st.global.u8 	[%rd6+38], %rs39;
	st.global.u8 	[%rd6+39], %rs40;
	st.global.u8 	[%rd6+40], %rs41;
	st.global.u8 	[%rd6+41], %rs42;
	st.global.u8 	[%rd6+42], %rs43;
	st.global.u8 	[%rd6+43], %rs44;
	st.global.u8 	[%rd6+44], %rs45;
	st.global.u8 	[%rd6+45], %rs46;
	st.global.u8 	[%rd6+46], %rs47;
	st.global.u8 	[%rd6+47], %rs48;
	st.global.u8 	[%rd6+48], %rs49;
	st.global.u8 	[%rd6+49], %rs50;
$L__BB0_2:
	ret;

}


// ===== COMPILED SASS (sm_100) =====

	.target	sm_100

	.elftype	@"ET_EXEC"


//--------------------- .note.nv.tkinfo           --------------------------
	.section	.note.nv.tkinfo,"",@"SHT_NOTE"
	.sectionflags	@"SHF_NOTE_NV_TKINFO"
	.tkinfo
        /*0018*/ 	.word	0x00000002
        /*0030*/ 	.string	""
        /*0030*/ 	.string	"ptxas"
        /*0030*/ 	.string	"Cuda compilation tools, release 13.0, V13.0.88"
        /*0030*/ 	.string	"Build cuda_13.0.r13.0/compiler.36424714_0"
        /*0030*/ 	.string	"-arch sm_100 -m 64 "



//--------------------- .note.nv.cuinfo           --------------------------
	.section	.note.nv.cuinfo,"",@"SHT_NOTE"
	.sectionflags	@"SHF_NOTE_NV_CUINFO"
        /*0018*/ 	.short	0x0002
        /*001a*/ 	.short	0x0064
        /*001c*/ 	.short	0x0082
	.zero		2


//--------------------- .nv.info                  --------------------------
	.section	.nv.info,"",@"SHT_CUDA_INFO"
	.align	4


	//----- nvinfo : EIATTR_REGCOUNT
	.align		4
        /*0000*/ 	.byte	0x04, 0x2f
        /*0002*/ 	.short	(.L_1 - .L_0)
	.align		4
.L_0:
        /*0004*/ 	.word	index@(_Z18parallelCodeAndKeyP4dadoS0_ii)
        /*0008*/ 	.word	0x0000003a


	//----- nvinfo : EIATTR_FRAME_SIZE
	.align		4
.L_1:
        /*000c*/ 	.byte	0x04, 0x11
        /*000e*/ 	.short	(.L_3 - .L_2)
	.align		4
.L_2:
        /*0010*/ 	.word	index@(_Z18parallelCodeAndKeyP4dadoS0_ii)
        /*0014*/ 	.word	0x00000000


	//----- nvinfo : EIATTR_MIN_STACK_SIZE
	.align		4
.L_3:
        /*0018*/ 	.byte	0x04, 0x12
        /*001a*/ 	.short	(.L_5 - .L_4)
	.align		4
.L_4:
        /*001c*/ 	.word	index@(_Z18parallelCodeAndKeyP4dadoS0_ii)
        /*0020*/ 	.word	0x00000000
.L_5:


//--------------------- .nv.compat                --------------------------
	.section	.nv.compat,"",@"SHT_CUDA_COMPAT_INFO"
	.align	4
        /*0000*/ 	.byte	0x02, 0x09, 0x00, 0x00, 0x02, 0x02, 0x01, 0x00, 0x02, 0x05, 0x05, 0x00, 0x03, 0x07, 0x01, 0x01
        /*0010*/ 	.byte	0x02, 0x03, 0x00, 0x00, 0x02, 0x06, 0x01, 0x00, 0x04, 0x0b, 0x08, 0x00, 0x09, 0x00, 0x00, 0x00
        /*0020*/ 	.byte	0x00, 0x00, 0x00, 0x00


//--------------------- .nv.info._Z18parallelCodeAndKeyP4dadoS0_ii --------------------------
	.section	.nv.info._Z18parallelCodeAndKeyP4dadoS0_ii,"",@"SHT_CUDA_INFO"
	.sectionflags	@""
	.align	4


	//----- nvinfo : EIATTR_CUDA_API_VERSION
	.align		4
        /*0000*/ 	.byte	0x04, 0x37
        /*0002*/ 	.short	(.L_7 - .L_6)
.L_6:
        /*0004*/ 	.word	0x00000082


	//----- nvinfo : EIATTR_KPARAM_INFO
	.align		4
.L_7:
        /*0008*/ 	.byte	0x04, 0x17
        /*000a*/ 	.short	(.L_9 - .L_8)
.L_8:
        /*000c*/ 	.word	0x00000000
        /*0010*/ 	.short	0x0003
        /*0012*/ 	.short	0x0014
        /*0014*/ 	.byte	0x00, 0xf0, 0x11, 0x00


	//----- nvinfo : EIATTR_KPARAM_INFO
	.align		4
.L_9:
        /*0018*/ 	.byte	0x04, 0x17
        /*001a*/ 	.short	(.L_11 - .L_10)
.L_10:
        /*001c*/ 	.word	0x00000000
        /*0020*/ 	.short	0x0002
        /*0022*/ 	.short	0x0010
        /*0024*/ 	.byte	0x00, 0xf0, 0x11, 0x00


	//----- nvinfo : EIATTR_KPARAM_INFO
	.align		4
.L_11:
        /*0028*/ 	.byte	0x04, 0x17
        /*002a*/ 	.short	(.L_13 - .L_12)
.L_12:
        /*002c*/ 	.word	0x00000000
        /*0030*/ 	.short	0x0001
        /*0032*/ 	.short	0x0008
        /*0034*/ 	.byte	0x00, 0xf5, 0x21, 0x00


	//----- nvinfo : EIATTR_KPARAM_INFO
	.align		4
.L_13:
        /*0038*/ 	.byte	0x04, 0x17
        /*003a*/ 	.short	(.L_15 - .L_14)
.L_14:
        /*003c*/ 	.word	0x00000000
        /*0040*/ 	.short	0x0000
        /*0042*/ 	.short	0x0000
        /*0044*/ 	.byte	0x00, 0xf5, 0x21, 0x00


	//----- nvinfo : EIATTR_SPARSE_MMA_MASK
	.align		4
.L_15:
        /*0048*/ 	.byte	0x03, 0x50
        /*004a*/ 	.short	0x0000


	//----- nvinfo : EIATTR_MAXREG_COUNT
	.align		4
        /*004c*/ 	.byte	0x03, 0x1b
        /*004e*/ 	.short	0x00ff


	//----- nvinfo : EIATTR_MERCURY_ISA_VERSION
	.align		4
        /*0050*/ 	.byte	0x03, 0x5f
        /*0052*/ 	.short	0x0101


	//----- nvinfo : EIATTR_VRC_CTA_INIT_COUNT
	.align		4
        /*0054*/ 	.byte	0x02, 0x4a
	.zero		1
	.zero		1


	//----- nvinfo : EIATTR_EXIT_INSTR_OFFSETS
	.align		4
        /*0058*/ 	.byte	0x04, 0x1c
        /*005a*/ 	.short	(.L_17 - .L_16)


	//   ....[0]....
.L_16:
        /*005c*/ 	.word	0x00000060


	//   ....[1]....
        /*0060*/ 	.word	0x00000720


	//----- nvinfo : EIATTR_CBANK_PARAM_SIZE
	.align		4
.L_17:
        /*0064*/ 	.byte	0x03, 0x19
        /*0066*/ 	.short	0x0018


	//----- nvinfo : EIATTR_PARAM_CBANK
	.align		4
        /*0068*/ 	.byte	0x04, 0x0a
        /*006a*/ 	.short	(.L_19 - .L_18)
	.align		4
.L_18:
        /*006c*/ 	.word	index@(.nv.constant0._Z18parallelCodeAndKeyP4dadoS0_ii)
        /*0070*/ 	.short	0x0380
        /*0072*/ 	.short	0x0018


	//----- nvinfo : EIATTR_SW_WAR
	.align		4
.L_19:
        /*0074*/ 	.byte	0x04, 0x36
        /*0076*/ 	.short	(.L_21 - .L_20)
.L_20:
        /*0078*/ 	.word	0x00000008
.L_21:


//--------------------- .nv.callgraph             --------------------------
	.section	.nv.callgraph,"",@"SHT_CUDA_CALLGRAPH"
	.align	4
	.sectionentsize	8
	.align		4
        /*0000*/ 	.word	0x00000000
	.align		4
        /*0004*/ 	.word	0xffffffff
	.align		4
        /*0008*/ 	.word	0x00000000
	.align		4
        /*000c*/ 	.word	0xfffffffe
	.align		4
        /*0010*/ 	.word	0x00000000
	.align		4
        /*0014*/ 	.word	0xfffffffd
	.align		4
        /*0018*/ 	.word	0x00000000
	.align		4
        /*001c*/ 	.word	0xfffffffc


//--------------------- .text._Z18parallelCodeAndKeyP4dadoS0_ii --------------------------
	.section	.text._Z18parallelCodeAndKeyP4dadoS0_ii,"ax",@progbits
	.align	128
        .global         _Z18parallelCodeAndKeyP4dadoS0_ii
        .type           _Z18parallelCodeAndKeyP4dadoS0_ii,@function
        .size           _Z18parallelCodeAndKeyP4dadoS0_ii,(.L_x_1 - _Z18parallelCodeAndKeyP4dadoS0_ii)
        .other          _Z18parallelCodeAndKeyP4dadoS0_ii,@"STO_CUDA_ENTRY STV_DEFAULT"
_Z18parallelCodeAndKeyP4dadoS0_ii:
.text._Z18parallelCodeAndKeyP4dadoS0_ii:
[----:B------:R-:W-:Y:S01]  /*0000*/  LDC R1, c[0x0][0x37c] ;  /* 0x0000df00ff017b82 */ /* 0x000fe20000000800 */
[----:B------:R-:W0:Y:S07]  /*0010*/  S2R R3, SR_TID.X ;  /* 0x0000000000037919 */ /* 0x000e2e0000002100 */
[----:B------:R-:W0:Y:S08]  /*0020*/  S2UR UR6, SR_CTAID.X ;  /* 0x00000000000679c3 */ /* 0x000e300000002500 */
[----:B------:R-:W0:Y:S02]  /*0030*/  LDC R0, c[0x0][0x360] ;  /* 0x0000d800ff007b82 */ /* 0x000e240000000800 */
[----:B0-----:R-:W-:-:S05]  /*0040*/  IMAD R0, R0, UR6, R3 ;  /* 0x0000000600007c24 */ /* 0x001fca000f8e0203 */
[----:B------:R-:W-:-:S13]  /*0050*/  ISETP.GT.AND P0, PT, R0, 0x402, PT ;  /* 0x000004020000780c */ /* 0x000fda0003f04270 */
[----:B------:R-:W-:Y:S05]  /*0060*/  @P0 EXIT ;  /* 0x000000000000094d */ /* 0x000fea0003800000 */
[----:B------:R-:W0:Y:S01]  /*0070*/  LDC R0, c[0x0][0x360] ;  /* 0x0000d800ff007b82 */ /* 0x000e220000000800 */
[----:B------:R-:W1:Y:S07]  /*0080*/  LDCU.64 UR4, c[0x0][0x358] ;  /* 0x00006b00ff0477ac */ /* 0x000e6e0008000a00 */
[----:B------:R-:W2:Y:S08]  /*0090*/  LDC.64 R54, c[0x0][0x380] ;  /* 0x0000e000ff367b82 */ /* 0x000eb00000000a00 */
[----:B------:R-:W3:Y:S01]  /*00a0*/  LDC.64 R52, c[0x0][0x388] ;  /* 0x0000e200ff347b82 */ /* 0x000ee20000000a00 */
[----:B0-----:R-:W-:-:S04]  /*00b0*/  IMAD R3, R0, UR6, R3 ;  /* 0x0000000600037c24 */ /* 0x001fc8000f8e0203 */
[----:B--2---:R-:W-:-:S05]  /*00c0*/  IMAD.WIDE R54, R3, 0x32, R54 ;  /* 0x0000003203367825 */ /* 0x004fca00078e0236 */
[----:B-1----:R-:W2:Y:S01]  /*00d0*/  LDG.E.U8 R50, desc[UR4][R54.64] ;  /* 0x0000000436327981 */ /* 0x002ea2000c1e1100 */
[----:B---3--:R-:W-:-:S03]  /*00e0*/  IMAD.WIDE R52, R3, 0x32, R52 ;  /* 0x0000003203347825 */ /* 0x008fc600078e0234 */
[----:B------:R-:W3:Y:S04]  /*00f0*/  LDG.E.U8 R49, desc[UR4][R54.64+0x1] ;  /* 0x0000010436317981 */ /* 0x000ee8000c1e1100 */
[----:B------:R-:W4:Y:S04]  /*0100*/  LDG.E.U8 R48, desc[UR4][R54.64+0x2] ;  /* 0x0000020436307981 */ /* 0x000f28000c1e1100 */
[----:B------:R-:W5:Y:S04]  /*0110*/  LDG.E.U8 R47, desc[UR4][R54.64+0x3] ;  /* 0x00000304362f7981 */ /* 0x000f68000c1e1100 */
        /* <DEDUP_REMOVED lines=46> */
[----:B--2---:R-:W-:Y:S04]  /*0400*/  STG.E.U8 desc[UR4][R52.64], R50 ;  /* 0x0000003234007986 */ /* 0x004fe8000c101104 */
[----:B---3--:R-:W-:Y:S04]  /*0410*/  STG.E.U8 desc[UR4][R52.64+0x1], R49 ;  /* 0x0000013134007986 */ /* 0x008fe8000c101104 */
[----:B----4-:R-:W-:Y:S04]  /*0420*/  STG.E.U8 desc[UR4][R52.64+0x2], R48 ;  /* 0x0000023034007986 */ /* 0x010fe8000c101104 */
[----:B-----5:R-:W-:Y:S04]  /*0430*/  STG.E.U8 desc[UR4][R52.64+0x3], R47 ;  /* 0x0000032f34007986 */ /* 0x020fe8000c101104 */
[----:B------:R-:W-:Y:S04]  /*0440*/  STG.E.U8 desc[UR4][R52.64+0x4], R46 ;  /* 0x0000042e34007986 */ /* 0x000fe8000c101104 */
        /* <DEDUP_REMOVED lines=44> */
[----:B------:R-:W-:Y:S01]  /*0710*/  STG.E.U8 desc[UR4][R52.64+0x31], R29 ;  /* 0x0000311d34007986 */ /* 0x000fe2000c101104 */
[----:B------:R-:W-:Y:S05]  /*0720*/  EXIT ;  /* 0x000000000000794d */ /* 0x000fea0003800000 */
.L_x_0:
[----:B------:R-:W-:-:S00]  /*0730*/  BRA `(.L_x_0) ;  /* 0xfffffffc00fc7947 */ /* 0x000fc0000383ffff */
[----:B------:R-:W-:-:S00]  /*0740*/  NOP ;  /* 0x0000000000007918 */ /* 0x000fc00000000000 */
        /* <DEDUP_REMOVED lines=11> */
.L_x_1:


//--------------------- .nv.shared.reserved.0     --------------------------
	.section	.nv.shared.reserved.0,"aw",@nobits
	.weak		__nv_reservedSMEM_offset_0_alias
	.size		__nv_reservedSMEM_offset_0_alias, 0, 64
	.other		__nv_reservedSMEM_offset_0_alias,@"STO_CUDA_RESERVED_SHARED STV_DEFAULT"
__nv_reservedSMEM_offset_0_alias:
	.zero		0
	.zero		64


//--------------------- .nv.constant0._Z18parallelCodeAndKeyP4dadoS0_ii --------------------------
	.section	.nv.constant0._Z18parallelCodeAndKeyP4dadoS0_ii,"a",@progbits
	.sectionflags	@""
	.align	4
.nv.constant0._Z18parallelCodeAndKeyP4dadoS0_ii:
	.zero		920


//--------------------- SYMBOLS --------------------------

	.type		.nv.reservedSmem.offset0,@object
	.size		.nv.reservedSmem.offset0,0x4
